//
// Generated by NVIDIA NVVM Compiler
//
// Compiler Build ID: CL-36424714
// Cuda compilation tools, release 13.0, V13.0.88
// Based on NVVM 20.0.0
//

.version 9.0
.target sm_100
.address_size 64

	// .globl	_Z7BFS_gpuPKiS0_S0_Pi
// _ZZ7BFS_gpuPKiS0_S0_PiE15currentFrontier has been demoted
// _ZZ7BFS_gpuPKiS0_S0_PiE19currentFrontierSize has been demoted
// _ZZ7BFS_gpuPKiS0_S0_PiE16previousFrontier has been demoted
// _ZZ7BFS_gpuPKiS0_S0_PiE20previousFrontierSize has been demoted

.visible .entry _Z7BFS_gpuPKiS0_S0_Pi(
	.param .u64 .ptr .align 1 _Z7BFS_gpuPKiS0_S0_Pi_param_0,
	.param .u64 .ptr .align 1 _Z7BFS_gpuPKiS0_S0_Pi_param_1,
	.param .u64 .ptr .align 1 _Z7BFS_gpuPKiS0_S0_Pi_param_2,
	.param .u64 .ptr .align 1 _Z7BFS_gpuPKiS0_S0_Pi_param_3
)
{
	.reg .pred 	%p<9>;
	.reg .b32 	%r<35>;
	.reg .b64 	%rd<21>;
	// demoted variable
	.shared .align 8 .b8 _ZZ7BFS_gpuPKiS0_S0_PiE15currentFrontier[512];
	// demoted variable
	.shared .align 4 .u32 _ZZ7BFS_gpuPKiS0_S0_PiE19currentFrontierSize;
	// demoted variable
	.shared .align 8 .b8 _ZZ7BFS_gpuPKiS0_S0_PiE16previousFrontier[512];
	// demoted variable
	.shared .align 4 .u32 _ZZ7BFS_gpuPKiS0_S0_PiE20previousFrontierSize;
	ld.param.u64 	%rd6, [_Z7BFS_gpuPKiS0_S0_Pi_param_0];
	ld.param.u64 	%rd7, [_Z7BFS_gpuPKiS0_S0_Pi_param_1];
	ld.param.u64 	%rd8, [_Z7BFS_gpuPKiS0_S0_Pi_param_2];
	ld.param.u64 	%rd9, [_Z7BFS_gpuPKiS0_S0_Pi_param_3];
	cvta.to.global.u64 	%rd1, %rd9;
	mov.u32 	%r1, %tid.x;
	setp.ne.s32 	%p1, %r1, 0;
	@%p1 bra 	$L__BB0_2;
	cvta.to.global.u64 	%rd10, %rd6;
	mov.b32 	%r17, 0;
	st.shared.u32 	[_ZZ7BFS_gpuPKiS0_S0_PiE19currentFrontierSize], %r17;
	ld.global.u32 	%r18, [%rd10];
	st.shared.u32 	[_ZZ7BFS_gpuPKiS0_S0_PiE16previousFrontier], %r18;
	mov.b32 	%r19, 1;
	st.shared.u32 	[_ZZ7BFS_gpuPKiS0_S0_PiE20previousFrontierSize], %r19;
	mul.wide.s32 	%rd11, %r18, 4;
	add.s64 	%rd12, %rd1, %rd11;
	st.global.u32 	[%rd12], %r17;
$L__BB0_2:
	bar.sync 	0;
	ld.shared.u32 	%r31, [_ZZ7BFS_gpuPKiS0_S0_PiE20previousFrontierSize];
	setp.lt.s32 	%p2, %r31, 1;
	@%p2 bra 	$L__BB0_13;
	mov.u32 	%r3, %ctaid.x;
	shl.b32 	%r20, %r3, 2;
	mov.u32 	%r21, _ZZ7BFS_gpuPKiS0_S0_PiE16previousFrontier;
	add.s32 	%r4, %r21, %r20;
	cvta.to.global.u64 	%rd2, %rd7;
	cvta.to.global.u64 	%rd3, %rd8;
$L__BB0_4:
	setp.ge.u32 	%p3, %r3, %r31;
	@%p3 bra 	$L__BB0_10;
	ld.shared.u32 	%r6, [%r4];
	mul.wide.s32 	%rd13, %r6, 4;
	add.s64 	%rd14, %rd2, %rd13;
	ld.global.u32 	%r22, [%rd14];
	ld.global.u32 	%r7, [%rd14+4];
	add.s32 	%r33, %r22, %r1;
	setp.ge.s32 	%p4, %r33, %r7;
	@%p4 bra 	$L__BB0_10;
	add.s64 	%rd4, %rd1, %rd13;
	ld.shared.u32 	%r34, [_ZZ7BFS_gpuPKiS0_S0_PiE19currentFrontierSize];
$L__BB0_7:
	mul.wide.s32 	%rd16, %r33, 4;
	add.s64 	%rd17, %rd3, %rd16;
	ld.global.u32 	%r12, [%rd17];
	mul.wide.s32 	%rd18, %r12, 4;
	add.s64 	%rd5, %rd1, %rd18;
	ld.global.u32 	%r23, [%rd5];
	setp.ne.s32 	%p5, %r23, -1;
	@%p5 bra 	$L__BB0_9;
	shl.b32 	%r24, %r34, 2;
	mov.u32 	%r25, _ZZ7BFS_gpuPKiS0_S0_PiE15currentFrontier;
	add.s32 	%r26, %r25, %r24;
	st.shared.u32 	[%r26], %r12;
	add.s32 	%r34, %r34, 1;
	st.shared.u32 	[_ZZ7BFS_gpuPKiS0_S0_PiE19currentFrontierSize], %r34;
	ld.global.u32 	%r27, [%rd4];
	add.s32 	%r28, %r27, 1;
	st.global.u32 	[%rd5], %r28;
$L__BB0_9:
	add.s32 	%r33, %r33, 128;
	setp.lt.s32 	%p6, %r33, %r7;
	@%p6 bra 	$L__BB0_7;
$L__BB0_10:
	setp.ne.s32 	%p7, %r1, 0;
	bar.sync 	0;
	@%p7 bra 	$L__BB0_12;
	ld.shared.u64 	%rd19, [_ZZ7BFS_gpuPKiS0_S0_PiE15currentFrontier];
	ld.shared.u64 	%rd20, [_ZZ7BFS_gpuPKiS0_S0_PiE16previousFrontier];
	st.shared.u64 	[_ZZ7BFS_gpuPKiS0_S0_PiE15currentFrontier], %rd20;
	st.shared.u64 	[_ZZ7BFS_gpuPKiS0_S0_PiE16previousFrontier], %rd19;
	ld.shared.u32 	%r29, [_ZZ7BFS_gpuPKiS0_S0_PiE19currentFrontierSize];
	st.shared.u32 	[_ZZ7BFS_gpuPKiS0_S0_PiE20previousFrontierSize], %r29;
	mov.b32 	%r30, 0;
	st.shared.u32 	[_ZZ7BFS_gpuPKiS0_S0_PiE19currentFrontierSize], %r30;
$L__BB0_12:
	bar.sync 	0;
	ld.shared.u32 	%r31, [_ZZ7BFS_gpuPKiS0_S0_PiE20previousFrontierSize];
	setp.gt.s32 	%p8, %r31, 0;
	@%p8 bra 	$L__BB0_4;
$L__BB0_13:
	ret;

}


// ===== COMPILED SASS (sm_100) =====

	.target	sm_100

	.elftype	@"ET_EXEC"


//--------------------- .note.nv.tkinfo           --------------------------
	.section	.note.nv.tkinfo,"",@"SHT_NOTE"
	.sectionflags	@"SHF_NOTE_NV_TKINFO"
	.tkinfo
        /*0018*/ 	.word	0x00000002
        /*0030*/ 	.string	""
        /*0030*/ 	.string	"ptxas"
        /*0030*/ 	.string	"Cuda compilation tools, release 13.0, V13.0.88"
        /*0030*/ 	.string	"Build cuda_13.0.r13.0/compiler.36424714_0"
        /*0030*/ 	.string	"-arch sm_100 -m 64 "



//--------------------- .note.nv.cuinfo           --------------------------
	.section	.note.nv.cuinfo,"",@"SHT_NOTE"
	.sectionflags	@"SHF_NOTE_NV_CUINFO"
        /*0018*/ 	.short	0x0002
        /*001a*/ 	.short	0x0064
        /*001c*/ 	.short	0x0082
	.zero		2


//--------------------- .nv.info                  --------------------------
	.section	.nv.info,"",@"SHT_CUDA_INFO"
	.align	4


	//----- nvinfo : EIATTR_REGCOUNT
	.align		4
        /*0000*/ 	.byte	0x04, 0x2f
        /*0002*/ 	.short	(.L_1 - .L_0)
	.align		4
.L_0:
        /*0004*/ 	.word	index@(_Z7BFS_gpuPKiS0_S0_Pi)
        /*0008*/ 	.word	0x00000014


	//----- nvinfo : EIATTR_FRAME_SIZE
	.align		4
.L_1:
        /*000c*/ 	.byte	0x04, 0x11
        /*000e*/ 	.short	(.L_3 - .L_2)
	.align		4
.L_2:
        /*0010*/ 	.word	index@(_Z7BFS_gpuPKiS0_S0_Pi)
        /*0014*/ 	.word	0x00000000


	//----- nvinfo : EIATTR_MIN_STACK_SIZE
	.align		4
.L_3:
        /*0018*/ 	.byte	0x04, 0x12
        /*001a*/ 	.short	(.L_5 - .L_4)
	.align		4
.L_4:
        /*001c*/ 	.word	index@(_Z7BFS_gpuPKiS0_S0_Pi)
        /*0020*/ 	.word	0x00000000
.L_5:


//--------------------- .nv.compat                --------------------------
	.section	.nv.compat,"",@"SHT_CUDA_COMPAT_INFO"
	.align	4
        /*0000*/ 	.byte	0x02, 0x09, 0x00, 0x00, 0x02, 0x02, 0x01, 0x00, 0x02, 0x05, 0x05, 0x00, 0x03, 0x07, 0x01, 0x01
        /*0010*/ 	.byte	0x02, 0x03, 0x00, 0x00, 0x02, 0x06, 0x01, 0x00, 0x04, 0x0b, 0x08, 0x00, 0x09, 0x00, 0x00, 0x00
        /*0020*/ 	.byte	0x00, 0x00, 0x00, 0x00


//--------------------- .nv.info._Z7BFS_gpuPKiS0_S0_Pi --------------------------
	.section	.nv.info._Z7BFS_gpuPKiS0_S0_Pi,"",@"SHT_CUDA_INFO"
	.sectionflags	@""
	.align	4


	//----- nvinfo : EIATTR_CUDA_API_VERSION
	.align		4
        /*0000*/ 	.byte	0x04, 0x37
        /*0002*/ 	.short	(.L_7 - .L_6)
.L_6:
        /*0004*/ 	.word	0x00000082


	//----- nvinfo : EIATTR_KPARAM_INFO
	.align		4
.L_7:
        /*0008*/ 	.byte	0x04, 0x17
        /*000a*/ 	.short	(.L_9 - .L_8)
.L_8:
        /*000c*/ 	.word	0x00000000
        /*0010*/ 	.short	0x0003
        /*0012*/ 	.short	0x0018
        /*0014*/ 	.byte	0x00, 0xf5, 0x21, 0x00


	//----- nvinfo : EIATTR_KPARAM_INFO
	.align		4
.L_9:
        /*0018*/ 	.byte	0x04, 0x17
        /*001a*/ 	.short	(.L_11 - .L_10)
.L_10:
        /*001c*/ 	.word	0x00000000
        /*0020*/ 	.short	0x0002
        /*0022*/ 	.short	0x0010
        /*0024*/ 	.byte	0x00, 0xf5, 0x21, 0x00


	//----- nvinfo : EIATTR_KPARAM_INFO
	.align		4
.L_11:
        /*0028*/ 	.byte	0x04, 0x17
        /*002a*/ 	.short	(.L_13 - .L_12)
.L_12:
        /*002c*/ 	.word	0x00000000
        /*0030*/ 	.short	0x0001
        /*0032*/ 	.short	0x0008
        /*0034*/ 	.byte	0x00, 0xf5, 0x21, 0x00


	//----- nvinfo : EIATTR_KPARAM_INFO
	.align		4
.L_13:
        /*0038*/ 	.byte	0x04, 0x17
        /*003a*/ 	.short	(.L_15 - .L_14)
.L_14:
        /*003c*/ 	.word	0x00000000
        /*0040*/ 	.short	0x0000
        /*0042*/ 	.short	0x0000
        /*0044*/ 	.byte	0x00, 0xf5, 0x21, 0x00


	//----- nvinfo : EIATTR_SPARSE_MMA_MASK
	.align		4
.L_15:
        /*0048*/ 	.byte	0x03, 0x50
        /*004a*/ 	.short	0x0000


	//----- nvinfo : EIATTR_MAXREG_COUNT
	.align		4
        /*004c*/ 	.byte	0x03, 0x1b
        /*004e*/ 	.short	0x00ff


	//----- nvinfo : EIATTR_NUM_BARRIERS
	.align		4
        /*0050*/ 	.byte	0x02, 0x4c
        /*0052*/ 	.byte	0x01
	.zero		1


	//----- nvinfo : EIATTR_MERCURY_ISA_VERSION
	.align		4
        /*0054*/ 	.byte	0x03, 0x5f
        /*0056*/ 	.short	0x0101


	//----- nvinfo : EIATTR_VRC_CTA_INIT_COUNT
	.align		4
        /*0058*/ 	.byte	0x02, 0x4a
	.zero		1
	.zero		1


	//----- nvinfo : EIATTR_EXIT_INSTR_OFFSETS
	.align		4
        /*005c*/ 	.byte	0x04, 0x1c
        /*005e*/ 	.short	(.L_17 - .L_16)


	//   ....[0]....
.L_16:
        /*0060*/ 	.word	0x00000190


	//   ....[1]....
        /*0064*/ 	.word	0x000005e0


	//----- nvinfo : EIATTR_CRS_STACK_SIZE
	.align		4
.L_17:
        /*0068*/ 	.byte	0x04, 0x1e
        /*006a*/ 	.short	(.L_19 - .L_18)
.L_18:
        /*006c*/ 	.word	0x00000000


	//----- nvinfo : EIATTR_CBANK_PARAM_SIZE
	.align		4
.L_19:
        /*0070*/ 	.byte	0x03, 0x19
        /*0072*/ 	.short	0x0020


	//----- nvinfo : EIATTR_PARAM_CBANK
	.align		4
        /*0074*/ 	.byte	0x04, 0x0a
        /*0076*/ 	.short	(.L_21 - .L_20)
	.align		4
.L_20:
        /*0078*/ 	.word	index@(.nv.constant0._Z7BFS_gpuPKiS0_S0_Pi)
        /*007c*/ 	.short	0x0380
        /*007e*/ 	.short	0x0020


	//----- nvinfo : EIATTR_SW_WAR
	.align		4
.L_21:
        /*0080*/ 	.byte	0x04, 0x36
        /*0082*/ 	.short	(.L_23 - .L_22)
.L_22:
        /*0084*/ 	.word	0x00000008
.L_23:


//--------------------- .nv.callgraph             --------------------------
	.section	.nv.callgraph,"",@"SHT_CUDA_CALLGRAPH"
	.align	4
	.sectionentsize	8
	.align		4
        /*0000*/ 	.word	0x00000000
	.align		4
        /*0004*/ 	.word	0xffffffff
	.align		4
        /*0008*/ 	.word	0x00000000
	.align		4
        /*000c*/ 	.word	0xfffffffe
	.align		4
        /*0010*/ 	.word	0x00000000
	.align		4
        /*0014*/ 	.word	0xfffffffd
	.align		4
        /*0018*/ 	.word	0x00000000
	.align		4
        /*001c*/ 	.word	0xfffffffc


//--------------------- .text._Z7BFS_gpuPKiS0_S0_Pi --------------------------
	.section	.text._Z7BFS_gpuPKiS0_S0_Pi,"ax",@progbits
	.align	128
        .global         _Z7BFS_gpuPKiS0_S0_Pi
        .type           _Z7BFS_gpuPKiS0_S0_Pi,@function
        .size           _Z7BFS_gpuPKiS0_S0_Pi,(.L_x_11 - _Z7BFS_gpuPKiS0_S0_Pi)
        .other          _Z7BFS_gpuPKiS0_S0_Pi,@"STO_CUDA_ENTRY STV_DEFAULT"
_Z7BFS_gpuPKiS0_S0_Pi:
.text._Z7BFS_gpuPKiS0_S0_Pi:
[----:B------:R-:W-:Y:S01]  /*0000*/  LDC R1, c[0x0][0x37c] ;  /* 0x0000df00ff017b82 */ /* 0x000fe20000000800 */
[----:B------:R-:W0:Y:S01]  /*0010*/  S2R R0, SR_TID.X ;  /* 0x0000000000007919 */ /* 0x000e220000002100 */
[----:B------:R-:W1:Y:S01]  /*0020*/  LDCU.64 UR8, c[0x0][0x358] ;  /* 0x00006b00ff0877ac */ /* 0x000e620008000a00 */
[----:B------:R-:W-:Y:S01]  /*0030*/  BSSY.RECONVERGENT B0, `(.L_x_0) ;  /* 0x000000f000007945 */ /* 0x000fe20003800200 */
[----:B0-----:R-:W-:-:S13]  /*0040*/  ISETP.NE.AND P0, PT, R0, RZ, PT ;  /* 0x000000ff0000720c */ /* 0x001fda0003f05270 */
[----:B-1----:R-:W-:Y:S05]  /*0050*/  @P0 BRA `(.L_x_1) ;  /* 0x0000000000300947 */ /* 0x002fea0003800000 */
[----:B------:R-:W0:Y:S08]  /*0060*/  LDC.64 R2, c[0x0][0x380] ;  /* 0x0000e000ff027b82 */ /* 0x000e300000000a00 */
[----:B------:R-:W1:Y:S08]  /*0070*/  S2UR UR5, SR_CgaCtaId ;  /* 0x00000000000579c3 */ /* 0x000e700000008800 */
[----:B------:R-:W2:Y:S01]  /*0080*/  LDC.64 R4, c[0x0][0x398] ;  /* 0x0000e600ff047b82 */ /* 0x000ea20000000a00 */
[----:B0-----:R-:W2:Y:S01]  /*0090*/  LDG.E R3, desc[UR8][R2.64] ;  /* 0x0000000802037981 */ /* 0x001ea2000c1e1900 */
[----:B------:R-:W-:Y:S01]  /*00a0*/  UMOV UR4, 0x400 ;  /* 0x0000040000047882 */ /* 0x000fe20000000000 */
[----:B------:R-:W-:Y:S01]  /*00b0*/  IMAD.MOV.U32 R6, RZ, RZ, 0x1 ;  /* 0x00000001ff067424 */ /* 0x000fe200078e00ff */
[----:B-1----:R-:W-:-:S09]  /*00c0*/  ULEA UR4, UR5, UR4, 0x18 ;  /* 0x0000000405047291 */ /* 0x002fd2000f8ec0ff */
[----:B------:R0:W-:Y:S04]  /*00d0*/  STS [UR4+0x408], R6 ;  /* 0x00040806ff007988 */ /* 0x0001e80008000804 */
[----:B------:R-:W-:Y:S01]  /*00e0*/  STS [UR4+0x200], RZ ;  /* 0x000200ffff007988 */ /* 0x000fe20008000804 */
[----:B--2---:R-:W-:-:S03]  /*00f0*/  IMAD.WIDE R4, R3, 0x4, R4 ;  /* 0x0000000403047825 */ /* 0x004fc600078e0204 */
[----:B------:R0:W-:Y:S04]  /*0100*/  STS [UR4+0x208], R3 ;  /* 0x00020803ff007988 */ /* 0x0001e80008000804 */
[----:B------:R0:W-:Y:S02]  /*0110*/  STG.E desc[UR8][R4.64], RZ ;  /* 0x000000ff04007986 */ /* 0x0001e4000c101908 */
.L_x_1:
[----:B------:R-:W-:Y:S05]  /*0120*/  BSYNC.RECONVERGENT B0 ;  /* 0x0000000000007941 */ /* 0x000fea0003800200 */
.L_x_0:
[----:B------:R-:W1:Y:S08]  /*0130*/  S2UR UR5, SR_CgaCtaId ;  /* 0x00000000000579c3 */ /* 0x000e700000008800 */
[----:B------:R-:W-:Y:S06]  /*0140*/  BAR.SYNC.DEFER_BLOCKING 0x0 ;  /* 0x0000000000007b1d */ /* 0x000fec0000010000 */
[----:B------:R-:W-:-:S02]  /*0150*/  UMOV UR4, 0x400 ;  /* 0x0000040000047882 */ /* 0x000fc40000000000 */
[----:B-1----:R-:W-:-:S09]  /*0160*/  ULEA UR6, UR5, UR4, 0x18 ;  /* 0x0000000405067291 */ /* 0x002fd2000f8ec0ff */
[----:B------:R-:W1:Y:S02]  /*0170*/  LDS R2, [UR6+0x408] ;  /* 0x00040806ff027984 */ /* 0x000e640008000800 */
[----:B-1----:R-:W-:-:S13]  /*0180*/  ISETP.GE.AND P0, PT, R2, 0x1, PT ;  /* 0x000000010200780c */ /* 0x002fda0003f06270 */
[----:B------:R-:W-:Y:S05]  /*0190*/  @!P0 EXIT ;  /* 0x000000000000894d */ /* 0x000fea0003800000 */
[----:B------:R-:W1:Y:S01]  /*01a0*/  S2UR UR7, SR_CTAID.X ;  /* 0x00000000000779c3 */ /* 0x000e620000002500 */
[----:B------:R-:W-:-:S04]  /*01b0*/  UIADD3 UR4, UPT, UPT, UR4, 0x208, URZ ;  /* 0x0000020804047890 */ /* 0x000fc8000fffe0ff */
[----:B------:R-:W-:-:S04]  /*01c0*/  ULEA UR4, UR5, UR4, 0x18 ;  /* 0x0000000405047291 */ /* 0x000fc8000f8ec0ff */
[----:B-1----:R-:W-:-:S12]  /*01d0*/  ULEA UR4, UR7, UR4, 0x2 ;  /* 0x0000000407047291 */ /* 0x002fd8000f8e10ff */
.L_x_9:
[----:B------:R-:W-:-:S13]  /*01e0*/  ISETP.LE.U32.AND P0, PT, R2, UR7, PT ;  /* 0x0000000702007c0c */ /* 0x000fda000bf03070 */
[----:B01----:R-:W-:Y:S05]  /*01f0*/  @P0 BRA `(.L_x_2) ;  /* 0x0000000000a00947 */ /* 0x003fea0003800000 */
[----:B------:R-:W1:Y:S01]  /*0200*/  LDS R9, [UR4] ;  /* 0x00000004ff097984 */ /* 0x000e620008000800 */
[----:B0-----:R-:W1:Y:S02]  /*0210*/  LDC.64 R2, c[0x0][0x388] ;  /* 0x0000e200ff027b82 */ /* 0x001e640000000a00 */
[----:B-1----:R-:W-:-:S05]  /*0220*/  IMAD.WIDE R2, R9, 0x4, R2 ;  /* 0x0000000409027825 */ /* 0x002fca00078e0202 */
[----:B------:R-:W2:Y:S04]  /*0230*/  LDG.E R5, desc[UR8][R2.64] ;  /* 0x0000000802057981 */ /* 0x000ea8000c1e1900 */
[----:B------:R-:W3:Y:S01]  /*0240*/  LDG.E R12, desc[UR8][R2.64+0x4] ;  /* 0x00000408020c7981 */ /* 0x000ee2000c1e1900 */
[----:B------:R-:W-:Y:S01]  /*0250*/  BSSY.RECONVERGENT B0, `(.L_x_2) ;  /* 0x0000022000007945 */ /* 0x000fe20003800200 */
[----:B--2---:R-:W-:-:S05]  /*0260*/  IMAD.IADD R11, R5, 0x1, R0 ;  /* 0x00000001050b7824 */ /* 0x004fca00078e0200 */
[----:B---3--:R-:W-:-:S13]  /*0270*/  ISETP.GE.AND P0, PT, R11, R12, PT ;  /* 0x0000000c0b00720c */ /* 0x008fda0003f06270 */
[----:B------:R-:W-:Y:S05]  /*0280*/  @P0 BRA `(.L_x_3) ;  /* 0x0000000000780947 */ /* 0x000fea0003800000 */
[----:B------:R-:W0:Y:S01]  /*0290*/  S2UR UR6, SR_CgaCtaId ;  /* 0x00000000000679c3 */ /* 0x000e220000008800 */
[----:B------:R-:W-:Y:S01]  /*02a0*/  UMOV UR5, 0x400 ;  /* 0x0000040000057882 */ /* 0x000fe20000000000 */
[----:B------:R-:W-:-:S06]  /*02b0*/  IMAD.MOV.U32 R13, RZ, RZ, R11 ;  /* 0x000000ffff0d7224 */ /* 0x000fcc00078e000b */
[----:B------:R-:W1:Y:S08]  /*02c0*/  LDC.64 R6, c[0x0][0x398] ;  /* 0x0000e600ff067b82 */ /* 0x000e700000000a00 */
[----:B------:R-:W2:Y:S01]  /*02d0*/  LDC.64 R2, c[0x0][0x390] ;  /* 0x0000e400ff027b82 */ /* 0x000ea20000000a00 */
[----:B0-----:R-:W-:-:S07]  /*02e0*/  ULEA UR5, UR6, UR5, 0x18 ;  /* 0x0000000506057291 */ /* 0x001fce000f8ec0ff */
[----:B------:R-:W0:Y:S01]  /*02f0*/  LDC.64 R4, c[0x0][0x398] ;  /* 0x0000e600ff047b82 */ /* 0x000e220000000a00 */
[----:B-1----:R-:W-:Y:S01]  /*0300*/  IMAD.WIDE R6, R9, 0x4, R6 ;  /* 0x0000000409067825 */ /* 0x002fe200078e0206 */
[----:B------:R-:W1:Y:S06]  /*0310*/  LDS R14, [UR5+0x200] ;  /* 0x00020005ff0e7984 */ /* 0x000e6c0008000800 */
.L_x_6:
[----:B0-2---:R-:W-:-:S05]  /*0320*/  IMAD.WIDE R8, R13, 0x4, R2 ;  /* 0x000000040d087825 */ /* 0x005fca00078e0202 */
[----:B------:R-:W0:Y:S02]  /*0330*/  LDG.E R17, desc[UR8][R8.64] ;  /* 0x0000000808117981 */ /* 0x000e24000c1e1900 */
[----:B0-----:R-:W-:-:S05]  /*0340*/  IMAD.WIDE R10, R17, 0x4, R4 ;  /* 0x00000004110a7825 */ /* 0x001fca00078e0204 */
[----:B------:R-:W2:Y:S01]  /*0350*/  LDG.E R15, desc[UR8][R10.64] ;  /* 0x000000080a0f7981 */ /* 0x000ea2000c1e1900 */
[----:B------:R-:W-:Y:S01]  /*0360*/  IADD3 R13, PT, PT, R13, 0x80, RZ ;  /* 0x000000800d0d7810 */ /* 0x000fe20007ffe0ff */
[----:B------:R-:W-:Y:S03]  /*0370*/  BSSY.RECONVERGENT B1, `(.L_x_4) ;  /* 0x000000e000017945 */ /* 0x000fe60003800200 */
[----:B------:R-:W-:Y:S02]  /*0380*/  ISETP.GE.AND P1, PT, R13, R12, PT ;  /* 0x0000000c0d00720c */ /* 0x000fe40003f26270 */
[----:B--2---:R-:W-:-:S13]  /*0390*/  ISETP.NE.AND P0, PT, R15, -0x1, PT ;  /* 0xffffffff0f00780c */ /* 0x004fda0003f05270 */
[----:B------:R-:W-:Y:S05]  /*03a0*/  @P0 BRA `(.L_x_5) ;  /* 0x0000000000280947 */ /* 0x000fea0003800000 */
[----:B------:R-:W2:Y:S01]  /*03b0*/  LDG.E R8, desc[UR8][R6.64] ;  /* 0x0000000806087981 */ /* 0x000ea2000c1e1900 */
[----:B------:R-:W0:Y:S01]  /*03c0*/  S2UR UR6, SR_CgaCtaId ;  /* 0x00000000000679c3 */ /* 0x000e220000008800 */
[----:B------:R-:W-:Y:S02]  /*03d0*/  UMOV UR5, 0x400 ;  /* 0x0000040000057882 */ /* 0x000fe40000000000 */
[----:B0-----:R-:W-:Y:S01]  /*03e0*/  ULEA UR5, UR6, UR5, 0x18 ;  /* 0x0000000506057291 */ /* 0x001fe2000f8ec0ff */
[----:B--2---:R-:W-:-:S05]  /*03f0*/  VIADD R9, R8, 0x1 ;  /* 0x0000000108097836 */ /* 0x004fca0000000000 */
[C---:B-1----:R-:W-:Y:S02]  /*0400*/  LEA R8, R14.reuse, UR5, 0x2 ;  /* 0x000000050e087c11 */ /* 0x042fe4000f8e10ff */
[----:B------:R-:W-:Y:S01]  /*0410*/  IADD3 R14, PT, PT, R14, 0x1, RZ ;  /* 0x000000010e0e7810 */ /* 0x000fe20007ffe0ff */
[----:B------:R0:W-:Y:S04]  /*0420*/  STG.E desc[UR8][R10.64], R9 ;  /* 0x000000090a007986 */ /* 0x0001e8000c101908 */
[----:B------:R0:W-:Y:S04]  /*0430*/  STS [R8], R17 ;  /* 0x0000001108007388 */ /* 0x0001e80000000800 */
[----:B------:R0:W-:Y:S02]  /*0440*/  STS [UR5+0x200], R14 ;  /* 0x0002000eff007988 */ /* 0x0001e40008000805 */
.L_x_5:
[----:B------:R-:W-:Y:S05]  /*0450*/  BSYNC.RECONVERGENT B1 ;  /* 0x0000000000017941 */ /* 0x000fea0003800200 */
.L_x_4:
[----:B------:R-:W-:Y:S05]  /*0460*/  @!P1 BRA `(.L_x_6) ;  /* 0xfffffffc00ac9947 */ /* 0x000fea000383ffff */
.L_x_3:
[----:B------:R-:W-:Y:S05]  /*0470*/  BSYNC.RECONVERGENT B0 ;  /* 0x0000000000007941 */ /* 0x000fea0003800200 */
.L_x_2:
[----:B------:R-:W-:Y:S01]  /*0480*/  BAR.SYNC.DEFER_BLOCKING 0x0 ;  /* 0x0000000000007b1d */ /* 0x000fe20000010000 */
[----:B------:R-:W-:-:S05]  /*0490*/  ISETP.NE.AND P0, PT, R0, RZ, PT ;  /* 0x000000ff0000720c */ /* 0x000fca0003f05270 */
[----:B------:R-:W-:Y:S08]  /*04a0*/  BSSY.RECONVERGENT B0, `(.L_x_7) ;  /* 0x000000c000007945 */ /* 0x000ff00003800200 */
[----:B------:R-:W-:Y:S05]  /*04b0*/  @P0 BRA `(.L_x_8) ;  /* 0x0000000000280947 */ /* 0x000fea0003800000 */
[----:B------:R-:W2:Y:S01]  /*04c0*/  S2UR UR6, SR_CgaCtaId ;  /* 0x00000000000679c3 */ /* 0x000ea20000008800 */
[----:B------:R-:W-:Y:S02]  /*04d0*/  UMOV UR5, 0x400 ;  /* 0x0000040000057882 */ /* 0x000fe40000000000 */
[----:B--2---:R-:W-:-:S09]  /*04e0*/  ULEA UR5, UR6, UR5, 0x18 ;  /* 0x0000000506057291 */ /* 0x004fd2000f8ec0ff */
[----:B0-----:R-:W0:Y:S04]  /*04f0*/  LDS.64 R4, [UR5+0x208] ;  /* 0x00020805ff047984 */ /* 0x001e280008000a00 */
[----:B------:R-:W2:Y:S04]  /*0500*/  LDS.64 R2, [UR5] ;  /* 0x00000005ff027984 */ /* 0x000ea80008000a00 */
[----:B------:R-:W3:Y:S04]  /*0510*/  LDS R6, [UR5+0x200] ;  /* 0x00020005ff067984 */ /* 0x000ee80008000800 */
[----:B------:R-:W-:Y:S04]  /*0520*/  STS [UR5+0x200], RZ ;  /* 0x000200ffff007988 */ /* 0x000fe80008000805 */
[----:B0-----:R4:W-:Y:S04]  /*0530*/  STS.64 [UR5], R4 ;  /* 0x00000004ff007988 */ /* 0x0019e80008000a05 */
[----:B--2---:R4:W-:Y:S04]  /*0540*/  STS.64 [UR5+0x208], R2 ;  /* 0x00020802ff007988 */ /* 0x0049e80008000a05 */
[----:B---3--:R4:W-:Y:S02]  /*0550*/  STS [UR5+0x408], R6 ;  /* 0x00040806ff007988 */ /* 0x0089e40008000805 */
.L_x_8:
[----:B------:R-:W-:Y:S05]  /*0560*/  BSYNC.RECONVERGENT B0 ;  /* 0x0000000000007941 */ /* 0x000fea0003800200 */
.L_x_7:
[----:B------:R-:W2:Y:S08]  /*0570*/  S2UR UR6, SR_CgaCtaId ;  /* 0x00000000000679c3 */ /* 0x000eb00000008800 */
[----:B------:R-:W-:Y:S06]  /*0580*/  BAR.SYNC.DEFER_BLOCKING 0x0 ;  /* 0x0000000000007b1d */ /* 0x000fec0000010000 */
[----:B------:R-:W-:-:S02]  /*0590*/  UMOV UR5, 0x400 ;  /* 0x0000040000057882 */ /* 0x000fc40000000000 */
[----:B--2---:R-:W-:-:S09]  /*05a0*/  ULEA UR5, UR6, UR5, 0x18 ;  /* 0x0000000506057291 */ /* 0x004fd2000f8ec0ff */
[----:B----4-:R-:W2:Y:S02]  /*05b0*/  LDS R2, [UR5+0x408] ;  /* 0x00040805ff027984 */ /* 0x010ea40008000800 */
[----:B--2---:R-:W-:-:S13]  /*05c0*/  ISETP.GT.AND P0, PT, R2, RZ, PT ;  /* 0x000000ff0200720c */ /* 0x004fda0003f04270 */
[----:B------:R-:W-:Y:S05]  /*05d0*/  @P0 BRA `(.L_x_9) ;  /* 0xfffffffc00000947 */ /* 0x000fea000383ffff */
[----:B------:R-:W-:Y:S05]  /*05e0*/  EXIT ;  /* 0x000000000000794d */ /* 0x000fea0003800000 */
.L_x_10:
[----:B------:R-:W-:-:S00]  /*05f0*/  BRA `(.L_x_10) ;  /* 0xfffffffc00fc7947 */ /* 0x000fc0000383ffff */
[----:B------:R-:W-:-:S00]  /*0600*/  NOP ;  /* 0x0000000000007918 */ /* 0x000fc00000000000 */
[----:B------:R-:W-:-:S00]  /*0610*/  NOP ;  /* 0x0000000000007918 */ /* 0x000fc00000000000 */
[----:B------:R-:W-:-:S00]  /*0620*/  NOP ;  /* 0x0000000000007918 */ /* 0x000fc00000000000 */
[----:B------:R-:W-:-:S00]  /*0630*/  NOP ;  /* 0x0000000000007918 */ /* 0x000fc00000000000 */
[----:B------:R-:W-:-:S00]  /*0640*/  NOP ;  /* 0x0000000000007918 */ /* 0x000fc00000000000 */
[----:B------:R-:W-:-:S00]  /*0650*/  NOP ;  /* 0x0000000000007918 */ /* 0x000fc00000000000 */
[----:B------:R-:W-:-:S00]  /*0660*/  NOP ;  /* 0x0000000000007918 */ /* 0x000fc00000000000 */
[----:B------:R-:W-:-:S00]  /*0670*/  NOP ;  /* 0x0000000000007918 */ /* 0x000fc00000000000 */
.L_x_11:


//--------------------- .nv.shared._Z7BFS_gpuPKiS0_S0_Pi --------------------------
	.section	.nv.shared._Z7BFS_gpuPKiS0_S0_Pi,"aw",@nobits
	.sectionflags	@""
	.align	8
.nv.shared._Z7BFS_gpuPKiS0_S0_Pi:
	.zero		2060


//--------------------- .nv.shared.reserved.0     --------------------------
	.section	.nv.shared.reserved.0,"aw",@nobits
	.weak		__nv_reservedSMEM_offset_0_alias
	.size		__nv_reservedSMEM_offset_0_alias, 0, 64
	.other		__nv_reservedSMEM_offset_0_alias,@"STO_CUDA_RESERVED_SHARED STV_DEFAULT"
__nv_reservedSMEM_offset_0_alias:
	.zero		0
	.zero		64


//--------------------- .nv.constant0._Z7BFS_gpuPKiS0_S0_Pi --------------------------
	.section	.nv.constant0._Z7BFS_gpuPKiS0_S0_Pi,"a",@progbits
	.sectionflags	@""
	.align	4
.nv.constant0._Z7BFS_gpuPKiS0_S0_Pi:
	.zero		928


//--------------------- SYMBOLS --------------------------

	.type		.nv.reservedSmem.offset0,@object
	.size		.nv.reservedSmem.offset0,0x4
	.type		.nv.reservedSmem.cap,@object
	.size		.nv.reservedSmem.cap,0x4
